//
// Generated by NVIDIA NVVM Compiler
//
// Compiler Build ID: CL-36424714
// Cuda compilation tools, release 13.0, V13.0.88
// Based on NVVM 20.0.0
//

.version 9.0
.target sm_100
.address_size 64

	// .globl	_Z4copyPfS_ii
// _ZZ13copySharedMemPfS_iiE4tile has been demoted
// _ZZ18transposeCoalescedPfS_iiE4tile has been demoted
// _ZZ24transposeNoBankConflictsPfS_iiE4tile has been demoted

.visible .entry _Z4copyPfS_ii(
	.param .u64 .ptr .align 1 _Z4copyPfS_ii_param_0,
	.param .u64 .ptr .align 1 _Z4copyPfS_ii_param_1,
	.param .u32 _Z4copyPfS_ii_param_2,
	.param .u32 _Z4copyPfS_ii_param_3
)
{
	.reg .b32 	%r<11>;
	.reg .b32 	%f<2>;
	.reg .b64 	%rd<8>;

	ld.param.u64 	%rd1, [_Z4copyPfS_ii_param_0];
	ld.param.u64 	%rd2, [_Z4copyPfS_ii_param_1];
	ld.param.u32 	%r1, [_Z4copyPfS_ii_param_2];
	cvta.to.global.u64 	%rd3, %rd1;
	cvta.to.global.u64 	%rd4, %rd2;
	mov.u32 	%r2, %ctaid.x;
	shl.b32 	%r3, %r2, 4;
	mov.u32 	%r4, %tid.x;
	add.s32 	%r5, %r3, %r4;
	mov.u32 	%r6, %ctaid.y;
	shl.b32 	%r7, %r6, 4;
	mov.u32 	%r8, %tid.y;
	add.s32 	%r9, %r7, %r8;
	mad.lo.s32 	%r10, %r1, %r9, %r5;
	mul.wide.s32 	%rd5, %r10, 4;
	add.s64 	%rd6, %rd4, %rd5;
	ld.global.f32 	%f1, [%rd6];
	add.s64 	%rd7, %rd3, %rd5;
	st.global.f32 	[%rd7], %f1;
	ret;

}
	// .globl	_Z13copySharedMemPfS_ii
.visible .entry _Z13copySharedMemPfS_ii(
	.param .u64 .ptr .align 1 _Z13copySharedMemPfS_ii_param_0,
	.param .u64 .ptr .align 1 _Z13copySharedMemPfS_ii_param_1,
	.param .u32 _Z13copySharedMemPfS_ii_param_2,
	.param .u32 _Z13copySharedMemPfS_ii_param_3
)
{
	.reg .pred 	%p<7>;
	.reg .b32 	%r<19>;
	.reg .b32 	%f<3>;
	.reg .b64 	%rd<9>;
	// demoted variable
	.shared .align 4 .b8 _ZZ13copySharedMemPfS_iiE4tile[1024];
	ld.param.u64 	%rd1, [_Z13copySharedMemPfS_ii_param_0];
	ld.param.u64 	%rd2, [_Z13copySharedMemPfS_ii_param_1];
	ld.param.u32 	%r5, [_Z13copySharedMemPfS_ii_param_2];
	ld.param.u32 	%r7, [_Z13copySharedMemPfS_ii_param_3];
	mov.u32 	%r8, %ctaid.x;
	shl.b32 	%r9, %r8, 4;
	mov.u32 	%r10, %tid.x;
	add.s32 	%r1, %r9, %r10;
	mov.u32 	%r11, %ctaid.y;
	shl.b32 	%r12, %r11, 4;
	mov.u32 	%r13, %tid.y;
	add.s32 	%r14, %r12, %r13;
	mad.lo.s32 	%r3, %r5, %r14, %r1;
	setp.ge.s32 	%p1, %r1, %r5;
	setp.ge.s32 	%p2, %r14, %r7;
	shl.b32 	%r15, %r13, 6;
	mov.u32 	%r16, _ZZ13copySharedMemPfS_iiE4tile;
	add.s32 	%r17, %r16, %r15;
	shl.b32 	%r18, %r10, 2;
	add.s32 	%r4, %r17, %r18;
	or.pred  	%p3, %p1, %p2;
	@%p3 bra 	$L__BB1_2;
	cvta.to.global.u64 	%rd3, %rd2;
	mul.wide.s32 	%rd4, %r3, 4;
	add.s64 	%rd5, %rd3, %rd4;
	ld.global.f32 	%f1, [%rd5];
	st.shared.f32 	[%r4], %f1;
$L__BB1_2:
	bar.sync 	0;
	setp.ge.s32 	%p4, %r1, %r7;
	setp.ge.s32 	%p5, %r14, %r5;
	or.pred  	%p6, %p4, %p5;
	@%p6 bra 	$L__BB1_4;
	ld.shared.f32 	%f2, [%r4];
	cvta.to.global.u64 	%rd6, %rd1;
	mul.wide.s32 	%rd7, %r3, 4;
	add.s64 	%rd8, %rd6, %rd7;
	st.global.f32 	[%rd8], %f2;
$L__BB1_4:
	ret;

}
	// .globl	_Z14transposeNaivePfS_ii
.visible .entry _Z14transposeNaivePfS_ii(
	.param .u64 .ptr .align 1 _Z14transposeNaivePfS_ii_param_0,
	.param .u64 .ptr .align 1 _Z14transposeNaivePfS_ii_param_1,
	.param .u32 _Z14transposeNaivePfS_ii_param_2,
	.param .u32 _Z14transposeNaivePfS_ii_param_3
)
{
	.reg .b32 	%r<13>;
	.reg .b32 	%f<2>;
	.reg .b64 	%rd<9>;

	ld.param.u64 	%rd1, [_Z14transposeNaivePfS_ii_param_0];
	ld.param.u64 	%rd2, [_Z14transposeNaivePfS_ii_param_1];
	ld.param.u32 	%r1, [_Z14transposeNaivePfS_ii_param_2];
	ld.param.u32 	%r2, [_Z14transposeNaivePfS_ii_param_3];
	cvta.to.global.u64 	%rd3, %rd1;
	cvta.to.global.u64 	%rd4, %rd2;
	mov.u32 	%r3, %ctaid.x;
	shl.b32 	%r4, %r3, 4;
	mov.u32 	%r5, %tid.x;
	add.s32 	%r6, %r4, %r5;
	mov.u32 	%r7, %ctaid.y;
	shl.b32 	%r8, %r7, 4;
	mov.u32 	%r9, %tid.y;
	add.s32 	%r10, %r8, %r9;
	mad.lo.s32 	%r11, %r1, %r10, %r6;
	mad.lo.s32 	%r12, %r2, %r6, %r10;
	mul.wide.s32 	%rd5, %r11, 4;
	add.s64 	%rd6, %rd4, %rd5;
	ld.global.f32 	%f1, [%rd6];
	mul.wide.s32 	%rd7, %r12, 4;
	add.s64 	%rd8, %rd3, %rd7;
	st.global.f32 	[%rd8], %f1;
	ret;

}
	// .globl	_Z18transposeCoalescedPfS_ii
.visible .entry _Z18transposeCoalescedPfS_ii(
	.param .u64 .ptr .align 1 _Z18transposeCoalescedPfS_ii_param_0,
	.param .u64 .ptr .align 1 _Z18transposeCoalescedPfS_ii_param_1,
	.param .u32 _Z18transposeCoalescedPfS_ii_param_2,
	.param .u32 _Z18transposeCoalescedPfS_ii_param_3
)
{
	.reg .b32 	%r<24>;
	.reg .b32 	%f<3>;
	.reg .b64 	%rd<9>;
	// demoted variable
	.shared .align 4 .b8 _ZZ18transposeCoalescedPfS_iiE4tile[1024];
	ld.param.u64 	%rd1, [_Z18transposeCoalescedPfS_ii_param_0];
	ld.param.u64 	%rd2, [_Z18transposeCoalescedPfS_ii_param_1];
	ld.param.u32 	%r1, [_Z18transposeCoalescedPfS_ii_param_2];
	ld.param.u32 	%r2, [_Z18transposeCoalescedPfS_ii_param_3];
	cvta.to.global.u64 	%rd3, %rd2;
	cvta.to.global.u64 	%rd4, %rd1;
	mov.u32 	%r3, %ctaid.x;
	shl.b32 	%r4, %r3, 4;
	mov.u32 	%r5, %tid.x;
	add.s32 	%r6, %r4, %r5;
	mov.u32 	%r7, %ctaid.y;
	shl.b32 	%r8, %r7, 4;
	mov.u32 	%r9, %tid.y;
	add.s32 	%r10, %r8, %r9;
	mad.lo.s32 	%r11, %r1, %r10, %r6;
	add.s32 	%r12, %r8, %r5;
	add.s32 	%r13, %r4, %r9;
	mad.lo.s32 	%r14, %r2, %r13, %r12;
	mul.wide.s32 	%rd5, %r11, 4;
	add.s64 	%rd6, %rd3, %rd5;
	ld.global.f32 	%f1, [%rd6];
	shl.b32 	%r15, %r9, 6;
	mov.u32 	%r16, _ZZ18transposeCoalescedPfS_iiE4tile;
	add.s32 	%r17, %r16, %r15;
	shl.b32 	%r18, %r5, 2;
	add.s32 	%r19, %r17, %r18;
	st.shared.f32 	[%r19], %f1;
	bar.sync 	0;
	shl.b32 	%r20, %r5, 6;
	add.s32 	%r21, %r16, %r20;
	shl.b32 	%r22, %r9, 2;
	add.s32 	%r23, %r21, %r22;
	ld.shared.f32 	%f2, [%r23];
	mul.wide.s32 	%rd7, %r14, 4;
	add.s64 	%rd8, %rd4, %rd7;
	st.global.f32 	[%rd8], %f2;
	ret;

}
	// .globl	_Z24transposeNoBankConflictsPfS_ii
.visible .entry _Z24transposeNoBankConflictsPfS_ii(
	.param .u64 .ptr .align 1 _Z24transposeNoBankConflictsPfS_ii_param_0,
	.param .u64 .ptr .align 1 _Z24transposeNoBankConflictsPfS_ii_param_1,
	.param .u32 _Z24transposeNoBankConflictsPfS_ii_param_2,
	.param .u32 _Z24transposeNoBankConflictsPfS_ii_param_3
)
{
	.reg .b32 	%r<22>;
	.reg .b32 	%f<3>;
	.reg .b64 	%rd<9>;
	// demoted variable
	.shared .align 4 .b8 _ZZ24transposeNoBankConflictsPfS_iiE4tile[1088];
	ld.param.u64 	%rd1, [_Z24transposeNoBankConflictsPfS_ii_param_0];
	ld.param.u64 	%rd2, [_Z24transposeNoBankConflictsPfS_ii_param_1];
	ld.param.u32 	%r1, [_Z24transposeNoBankConflictsPfS_ii_param_2];
	ld.param.u32 	%r2, [_Z24transposeNoBankConflictsPfS_ii_param_3];
	cvta.to.global.u64 	%rd3, %rd2;
	cvta.to.global.u64 	%rd4, %rd1;
	mov.u32 	%r3, %ctaid.x;
	shl.b32 	%r4, %r3, 4;
	mov.u32 	%r5, %tid.x;
	add.s32 	%r6, %r4, %r5;
	mov.u32 	%r7, %ctaid.y;
	shl.b32 	%r8, %r7, 4;
	mov.u32 	%r9, %tid.y;
	add.s32 	%r10, %r8, %r9;
	mad.lo.s32 	%r11, %r1, %r10, %r6;
	add.s32 	%r12, %r8, %r5;
	add.s32 	%r13, %r4, %r9;
	mad.lo.s32 	%r14, %r2, %r13, %r12;
	mul.wide.s32 	%rd5, %r11, 4;
	add.s64 	%rd6, %rd3, %rd5;
	ld.global.f32 	%f1, [%rd6];
	mov.u32 	%r15, _ZZ24transposeNoBankConflictsPfS_iiE4tile;
	mad.lo.s32 	%r16, %r9, 68, %r15;
	shl.b32 	%r17, %r5, 2;
	add.s32 	%r18, %r16, %r17;
	st.shared.f32 	[%r18], %f1;
	bar.sync 	0;
	mad.lo.s32 	%r19, %r5, 68, %r15;
	shl.b32 	%r20, %r9, 2;
	add.s32 	%r21, %r19, %r20;
	ld.shared.f32 	%f2, [%r21];
	mul.wide.s32 	%rd7, %r14, 4;
	add.s64 	%rd8, %rd4, %rd7;
	st.global.f32 	[%rd8], %f2;
	ret;

}


// ===== COMPILED SASS (sm_100) =====

	.target	sm_100

	.elftype	@"ET_EXEC"


//--------------------- .note.nv.tkinfo           --------------------------
	.section	.note.nv.tkinfo,"",@"SHT_NOTE"
	.sectionflags	@"SHF_NOTE_NV_TKINFO"
	.tkinfo
        /*0018*/ 	.word	0x00000002
        /*0030*/ 	.string	""
        /*0030*/ 	.string	"ptxas"
        /*0030*/ 	.string	"Cuda compilation tools, release 13.0, V13.0.88"
        /*0030*/ 	.string	"Build cuda_13.0.r13.0/compiler.36424714_0"
        /*0030*/ 	.string	"-arch sm_100 -m 64 "



//--------------------- .note.nv.cuinfo           --------------------------
	.section	.note.nv.cuinfo,"",@"SHT_NOTE"
	.sectionflags	@"SHF_NOTE_NV_CUINFO"
        /*0018*/ 	.short	0x0002
        /*001a*/ 	.short	0x0064
        /*001c*/ 	.short	0x0082
	.zero		2


//--------------------- .nv.info                  --------------------------
	.section	.nv.info,"",@"SHT_CUDA_INFO"
	.align	4


	//----- nvinfo : EIATTR_REGCOUNT
	.align		4
        /*0000*/ 	.byte	0x04, 0x2f
        /*0002*/ 	.short	(.L_1 - .L_0)
	.align		4
.L_0:
        /*0004*/ 	.word	index@(_Z4copyPfS_ii)
        /*0008*/ 	.word	0x0000000a


	//----- nvinfo : EIATTR_FRAME_SIZE
	.align		4
.L_1:
        /*000c*/ 	.byte	0x04, 0x11
        /*000e*/ 	.short	(.L_3 - .L_2)
	.align		4
.L_2:
        /*0010*/ 	.word	index@(_Z4copyPfS_ii)
        /*0014*/ 	.word	0x00000000


	//----- nvinfo : EIATTR_REGCOUNT
	.align		4
.L_3:
        /*0018*/ 	.byte	0x04, 0x2f
        /*001a*/ 	.short	(.L_5 - .L_4)
	.align		4
.L_4:
        /*001c*/ 	.word	index@(_Z13copySharedMemPfS_ii)
        /*0020*/ 	.word	0x0000000c


	//----- nvinfo : EIATTR_FRAME_SIZE
	.align		4
.L_5:
        /*0024*/ 	.byte	0x04, 0x11
        /*0026*/ 	.short	(.L_7 - .L_6)
	.align		4
.L_6:
        /*0028*/ 	.word	index@(_Z13copySharedMemPfS_ii)
        /*002c*/ 	.word	0x00000000


	//----- nvinfo : EIATTR_REGCOUNT
	.align		4
.L_7:
        /*0030*/ 	.byte	0x04, 0x2f
        /*0032*/ 	.short	(.L_9 - .L_8)
	.align		4
.L_8:
        /*0034*/ 	.word	index@(_Z14transposeNaivePfS_ii)
        /*0038*/ 	.word	0x0000000a


	//----- nvinfo : EIATTR_FRAME_SIZE
	.align		4
.L_9:
        /*003c*/ 	.byte	0x04, 0x11
        /*003e*/ 	.short	(.L_11 - .L_10)
	.align		4
.L_10:
        /*0040*/ 	.word	index@(_Z14transposeNaivePfS_ii)
        /*0044*/ 	.word	0x00000000


	//----- nvinfo : EIATTR_REGCOUNT
	.align		4
.L_11:
        /*0048*/ 	.byte	0x04, 0x2f
        /*004a*/ 	.short	(.L_13 - .L_12)
	.align		4
.L_12:
        /*004c*/ 	.word	index@(_Z18transposeCoalescedPfS_ii)
        /*0050*/ 	.word	0x00000010


	//----- nvinfo : EIATTR_FRAME_SIZE
	.align		4
.L_13:
        /*0054*/ 	.byte	0x04, 0x11
        /*0056*/ 	.short	(.L_15 - .L_14)
	.align		4
.L_14:
        /*0058*/ 	.word	index@(_Z18transposeCoalescedPfS_ii)
        /*005c*/ 	.word	0x00000000


	//----- nvinfo : EIATTR_REGCOUNT
	.align		4
.L_15:
        /*0060*/ 	.byte	0x04, 0x2f
        /*0062*/ 	.short	(.L_17 - .L_16)
	.align		4
.L_16:
        /*0064*/ 	.word	index@(_Z24transposeNoBankConflictsPfS_ii)
        /*0068*/ 	.word	0x00000010


	//----- nvinfo : EIATTR_FRAME_SIZE
	.align		4
.L_17:
        /*006c*/ 	.byte	0x04, 0x11
        /*006e*/ 	.short	(.L_19 - .L_18)
	.align		4
.L_18:
        /*0070*/ 	.word	index@(_Z24transposeNoBankConflictsPfS_ii)
        /*0074*/ 	.word	0x00000000


	//----- nvinfo : EIATTR_MIN_STACK_SIZE
	.align		4
.L_19:
        /*0078*/ 	.byte	0x04, 0x12
        /*007a*/ 	.short	(.L_21 - .L_20)
	.align		4
.L_20:
        /*007c*/ 	.word	index@(_Z24transposeNoBankConflictsPfS_ii)
        /*0080*/ 	.word	0x00000000


	//----- nvinfo : EIATTR_MIN_STACK_SIZE
	.align		4
.L_21:
        /*0084*/ 	.byte	0x04, 0x12
        /*0086*/ 	.short	(.L_23 - .L_22)
	.align		4
.L_22:
        /*0088*/ 	.word	index@(_Z18transposeCoalescedPfS_ii)
        /*008c*/ 	.word	0x00000000


	//----- nvinfo : EIATTR_MIN_STACK_SIZE
	.align		4
.L_23:
        /*0090*/ 	.byte	0x04, 0x12
        /*0092*/ 	.short	(.L_25 - .L_24)
	.align		4
.L_24:
        /*0094*/ 	.word	index@(_Z14transposeNaivePfS_ii)
        /*0098*/ 	.word	0x00000000


	//----- nvinfo : EIATTR_MIN_STACK_SIZE
	.align		4
.L_25:
        /*009c*/ 	.byte	0x04, 0x12
        /*009e*/ 	.short	(.L_27 - .L_26)
	.align		4
.L_26:
        /*00a0*/ 	.word	index@(_Z13copySharedMemPfS_ii)
        /*00a4*/ 	.word	0x00000000


	//----- nvinfo : EIATTR_MIN_STACK_SIZE
	.align		4
.L_27:
        /*00a8*/ 	.byte	0x04, 0x12
        /*00aa*/ 	.short	(.L_29 - .L_28)
	.align		4
.L_28:
        /*00ac*/ 	.word	index@(_Z4copyPfS_ii)
        /*00b0*/ 	.word	0x00000000
.L_29:


//--------------------- .nv.compat                --------------------------
	.section	.nv.compat,"",@"SHT_CUDA_COMPAT_INFO"
	.align	4
        /*0000*/ 	.byte	0x02, 0x09, 0x00, 0x00, 0x02, 0x02, 0x01, 0x00, 0x02, 0x05, 0x05, 0x00, 0x03, 0x07, 0x01, 0x01
        /*0010*/ 	.byte	0x02, 0x03, 0x00, 0x00, 0x02, 0x06, 0x01, 0x00, 0x04, 0x0b, 0x08, 0x00, 0x09, 0x00, 0x00, 0x00
        /*0020*/ 	.byte	0x00, 0x00, 0x00, 0x00


//--------------------- .nv.info._Z24transposeNoBankConflictsPfS_ii --------------------------
	.section	.nv.info._Z24transposeNoBankConflictsPfS_ii,"",@"SHT_CUDA_INFO"
	.sectionflags	@""
	.align	4


	//----- nvinfo : EIATTR_CUDA_API_VERSION
	.align		4
        /*0000*/ 	.byte	0x04, 0x37
        /*0002*/ 	.short	(.L_31 - .L_30)
.L_30:
        /*0004*/ 	.word	0x00000082


	//----- nvinfo : EIATTR_KPARAM_INFO
	.align		4
.L_31:
        /*0008*/ 	.byte	0x04, 0x17
        /*000a*/ 	.short	(.L_33 - .L_32)
.L_32:
        /*000c*/ 	.word	0x00000000
        /*0010*/ 	.short	0x0003
        /*0012*/ 	.short	0x0014
        /*0014*/ 	.byte	0x00, 0xf0, 0x11, 0x00


	//----- nvinfo : EIATTR_KPARAM_INFO
	.align		4
.L_33:
        /*0018*/ 	.byte	0x04, 0x17
        /*001a*/ 	.short	(.L_35 - .L_34)
.L_34:
        /*001c*/ 	.word	0x00000000
        /*0020*/ 	.short	0x0002
        /*0022*/ 	.short	0x0010
        /*0024*/ 	.byte	0x00, 0xf0, 0x11, 0x00


	//----- nvinfo : EIATTR_KPARAM_INFO
	.align		4
.L_35:
        /*0028*/ 	.byte	0x04, 0x17
        /*002a*/ 	.short	(.L_37 - .L_36)
.L_36:
        /*002c*/ 	.word	0x00000000
        /*0030*/ 	.short	0x0001
        /*0032*/ 	.short	0x0008
        /*0034*/ 	.byte	0x00, 0xf5, 0x21, 0x00


	//----- nvinfo : EIATTR_KPARAM_INFO
	.align		4
.L_37:
        /*0038*/ 	.byte	0x04, 0x17
        /*003a*/ 	.short	(.L_39 - .L_38)
.L_38:
        /*003c*/ 	.word	0x00000000
        /*0040*/ 	.short	0x0000
        /*0042*/ 	.short	0x0000
        /*0044*/ 	.byte	0x00, 0xf5, 0x21, 0x00


	//----- nvinfo : EIATTR_SPARSE_MMA_MASK
	.align		4
.L_39:
        /*0048*/ 	.byte	0x03, 0x50
        /*004a*/ 	.short	0x0000


	//----- nvinfo : EIATTR_MAXREG_COUNT
	.align		4
        /*004c*/ 	.byte	0x03, 0x1b
        /*004e*/ 	.short	0x00ff


	//----- nvinfo : EIATTR_NUM_BARRIERS
	.align		4
        /*0050*/ 	.byte	0x02, 0x4c
        /*0052*/ 	.byte	0x01
	.zero		1


	//----- nvinfo : EIATTR_MERCURY_ISA_VERSION
	.align		4
        /*0054*/ 	.byte	0x03, 0x5f
        /*0056*/ 	.short	0x0101


	//----- nvinfo : EIATTR_VRC_CTA_INIT_COUNT
	.align		4
        /*0058*/ 	.byte	0x02, 0x4a
	.zero		1
	.zero		1


	//----- nvinfo : EIATTR_EXIT_INSTR_OFFSETS
	.align		4
        /*005c*/ 	.byte	0x04, 0x1c
        /*005e*/ 	.short	(.L_41 - .L_40)


	//   ....[0]....
.L_40:
        /*0060*/ 	.word	0x000001d0


	//----- nvinfo : EIATTR_CBANK_PARAM_SIZE
	.align		4
.L_41:
        /*0064*/ 	.byte	0x03, 0x19
        /*0066*/ 	.short	0x0018


	//----- nvinfo : EIATTR_PARAM_CBANK
	.align		4
        /*0068*/ 	.byte	0x04, 0x0a
        /*006a*/ 	.short	(.L_43 - .L_42)
	.align		4
.L_42:
        /*006c*/ 	.word	index@(.nv.constant0._Z24transposeNoBankConflictsPfS_ii)
        /*0070*/ 	.short	0x0380
        /*0072*/ 	.short	0x0018


	//----- nvinfo : EIATTR_SW_WAR
	.align		4
.L_43:
        /*0074*/ 	.byte	0x04, 0x36
        /*0076*/ 	.short	(.L_45 - .L_44)
.L_44:
        /*0078*/ 	.word	0x00000008
.L_45:


//--------------------- .nv.info._Z18transposeCoalescedPfS_ii --------------------------
	.section	.nv.info._Z18transposeCoalescedPfS_ii,"",@"SHT_CUDA_INFO"
	.sectionflags	@""
	.align	4


	//----- nvinfo : EIATTR_CUDA_API_VERSION
	.align		4
        /*0000*/ 	.byte	0x04, 0x37
        /*0002*/ 	.short	(.L_47 - .L_46)
.L_46:
        /*0004*/ 	.word	0x00000082


	//----- nvinfo : EIATTR_KPARAM_INFO
	.align		4
.L_47:
        /*0008*/ 	.byte	0x04, 0x17
        /*000a*/ 	.short	(.L_49 - .L_48)
.L_48:
        /*000c*/ 	.word	0x00000000
        /*0010*/ 	.short	0x0003
        /*0012*/ 	.short	0x0014
        /*0014*/ 	.byte	0x00, 0xf0, 0x11, 0x00


	//----- nvinfo : EIATTR_KPARAM_INFO
	.align		4
.L_49:
        /*0018*/ 	.byte	0x04, 0x17
        /*001a*/ 	.short	(.L_51 - .L_50)
.L_50:
        /*001c*/ 	.word	0x00000000
        /*0020*/ 	.short	0x0002
        /*0022*/ 	.short	0x0010
        /*0024*/ 	.byte	0x00, 0xf0, 0x11, 0x00


	//----- nvinfo : EIATTR_KPARAM_INFO
	.align		4
.L_51:
        /*0028*/ 	.byte	0x04, 0x17
        /*002a*/ 	.short	(.L_53 - .L_52)
.L_52:
        /*002c*/ 	.word	0x00000000
        /*0030*/ 	.short	0x0001
        /*0032*/ 	.short	0x0008
        /*0034*/ 	.byte	0x00, 0xf5, 0x21, 0x00


	//----- nvinfo : EIATTR_KPARAM_INFO
	.align		4
.L_53:
        /*0038*/ 	.byte	0x04, 0x17
        /*003a*/ 	.short	(.L_55 - .L_54)
.L_54:
        /*003c*/ 	.word	0x00000000
        /*0040*/ 	.short	0x0000
        /*0042*/ 	.short	0x0000
        /*0044*/ 	.byte	0x00, 0xf5, 0x21, 0x00


	//----- nvinfo : EIATTR_SPARSE_MMA_MASK
	.align		4
.L_55:
        /*0048*/ 	.byte	0x03, 0x50
        /*004a*/ 	.short	0x0000


	//----- nvinfo : EIATTR_MAXREG_COUNT
	.align		4
        /*004c*/ 	.byte	0x03, 0x1b
        /*004e*/ 	.short	0x00ff


	//----- nvinfo : EIATTR_NUM_BARRIERS
	.align		4
        /*0050*/ 	.byte	0x02, 0x4c
        /*0052*/ 	.byte	0x01
	.zero		1


	//----- nvinfo : EIATTR_MERCURY_ISA_VERSION
	.align		4
        /*0054*/ 	.byte	0x03, 0x5f
        /*0056*/ 	.short	0x0101


	//----- nvinfo : EIATTR_VRC_CTA_INIT_COUNT
	.align		4
        /*0058*/ 	.byte	0x02, 0x4a
	.zero		1
	.zero		1


	//----- nvinfo : EIATTR_EXIT_INSTR_OFFSETS
	.align		4
        /*005c*/ 	.byte	0x04, 0x1c
        /*005e*/ 	.short	(.L_57 - .L_56)


	//   ....[0]....
.L_56:
        /*0060*/ 	.word	0x000001d0


	//----- nvinfo : EIATTR_CBANK_PARAM_SIZE
	.align		4
.L_57:
        /*0064*/ 	.byte	0x03, 0x19
        /*0066*/ 	.short	0x0018


	//----- nvinfo : EIATTR_PARAM_CBANK
	.align		4
        /*0068*/ 	.byte	0x04, 0x0a
        /*006a*/ 	.short	(.L_59 - .L_58)
	.align		4
.L_58:
        /*006c*/ 	.word	index@(.nv.constant0._Z18transposeCoalescedPfS_ii)
        /*0070*/ 	.short	0x0380
        /*0072*/ 	.short	0x0018


	//----- nvinfo : EIATTR_SW_WAR
	.align		4
.L_59:
        /*0074*/ 	.byte	0x04, 0x36
        /*0076*/ 	.short	(.L_61 - .L_60)
.L_60:
        /*0078*/ 	.word	0x00000008
.L_61:


//--------------------- .nv.info._Z14transposeNaivePfS_ii --------------------------
	.section	.nv.info._Z14transposeNaivePfS_ii,"",@"SHT_CUDA_INFO"
	.sectionflags	@""
	.align	4


	//----- nvinfo : EIATTR_CUDA_API_VERSION
	.align		4
        /*0000*/ 	.byte	0x04, 0x37
        /*0002*/ 	.short	(.L_63 - .L_62)
.L_62:
        /*0004*/ 	.word	0x00000082


	//----- nvinfo : EIATTR_KPARAM_INFO
	.align		4
.L_63:
        /*0008*/ 	.byte	0x04, 0x17
        /*000a*/ 	.short	(.L_65 - .L_64)
.L_64:
        /*000c*/ 	.word	0x00000000
        /*0010*/ 	.short	0x0003
        /*0012*/ 	.short	0x0014
        /*0014*/ 	.byte	0x00, 0xf0, 0x11, 0x00


	//----- nvinfo : EIATTR_KPARAM_INFO
	.align		4
.L_65:
        /*0018*/ 	.byte	0x04, 0x17
        /*001a*/ 	.short	(.L_67 - .L_66)
.L_66:
        /*001c*/ 	.word	0x00000000
        /*0020*/ 	.short	0x0002
        /*0022*/ 	.short	0x0010
        /*0024*/ 	.byte	0x00, 0xf0, 0x11, 0x00


	//----- nvinfo : EIATTR_KPARAM_INFO
	.align		4
.L_67:
        /*0028*/ 	.byte	0x04, 0x17
        /*002a*/ 	.short	(.L_69 - .L_68)
.L_68:
        /*002c*/ 	.word	0x00000000
        /*0030*/ 	.short	0x0001
        /*0032*/ 	.short	0x0008
        /*0034*/ 	.byte	0x00, 0xf5, 0x21, 0x00


	//----- nvinfo : EIATTR_KPARAM_INFO
	.align		4
.L_69:
        /*0038*/ 	.byte	0x04, 0x17
        /*003a*/ 	.short	(.L_71 - .L_70)
.L_70:
        /*003c*/ 	.word	0x00000000
        /*0040*/ 	.short	0x0000
        /*0042*/ 	.short	0x0000
        /*0044*/ 	.byte	0x00, 0xf5, 0x21, 0x00


	//----- nvinfo : EIATTR_SPARSE_MMA_MASK
	.align		4
.L_71:
        /*0048*/ 	.byte	0x03, 0x50
        /*004a*/ 	.short	0x0000


	//----- nvinfo : EIATTR_MAXREG_COUNT
	.align		4
        /*004c*/ 	.byte	0x03, 0x1b
        /*004e*/ 	.short	0x00ff


	//----- nvinfo : EIATTR_MERCURY_ISA_VERSION
	.align		4
        /*0050*/ 	.byte	0x03, 0x5f
        /*0052*/ 	.short	0x0101


	//----- nvinfo : EIATTR_VRC_CTA_INIT_COUNT
	.align		4
        /*0054*/ 	.byte	0x02, 0x4a
	.zero		1
	.zero		1


	//----- nvinfo : EIATTR_EXIT_INSTR_OFFSETS
	.align		4
        /*0058*/ 	.byte	0x04, 0x1c
        /*005a*/ 	.short	(.L_73 - .L_72)


	//   ....[0]....
.L_72:
        /*005c*/ 	.word	0x00000110


	//----- nvinfo : EIATTR_CBANK_PARAM_SIZE
	.align		4
.L_73:
        /*0060*/ 	.byte	0x03, 0x19
        /*0062*/ 	.short	0x0018


	//----- nvinfo : EIATTR_PARAM_CBANK
	.align		4
        /*0064*/ 	.byte	0x04, 0x0a
        /*0066*/ 	.short	(.L_75 - .L_74)
	.align		4
.L_74:
        /*0068*/ 	.word	index@(.nv.constant0._Z14transposeNaivePfS_ii)
        /*006c*/ 	.short	0x0380
        /*006e*/ 	.short	0x0018


	//----- nvinfo : EIATTR_SW_WAR
	.align		4
.L_75:
        /*0070*/ 	.byte	0x04, 0x36
        /*0072*/ 	.short	(.L_77 - .L_76)
.L_76:
        /*0074*/ 	.word	0x00000008
.L_77:


//--------------------- .nv.info._Z13copySharedMemPfS_ii --------------------------
	.section	.nv.info._Z13copySharedMemPfS_ii,"",@"SHT_CUDA_INFO"
	.sectionflags	@""
	.align	4


	//----- nvinfo : EIATTR_CUDA_API_VERSION
	.align		4
        /*0000*/ 	.byte	0x04, 0x37
        /*0002*/ 	.short	(.L_79 - .L_78)
.L_78:
        /*0004*/ 	.word	0x00000082


	//----- nvinfo : EIATTR_KPARAM_INFO
	.align		4
.L_79:
        /*0008*/ 	.byte	0x04, 0x17
        /*000a*/ 	.short	(.L_81 - .L_80)
.L_80:
        /*000c*/ 	.word	0x00000000
        /*0010*/ 	.short	0x0003
        /*0012*/ 	.short	0x0014
        /*0014*/ 	.byte	0x00, 0xf0, 0x11, 0x00


	//----- nvinfo : EIATTR_KPARAM_INFO
	.align		4
.L_81:
        /*0018*/ 	.byte	0x04, 0x17
        /*001a*/ 	.short	(.L_83 - .L_82)
.L_82:
        /*001c*/ 	.word	0x00000000
        /*0020*/ 	.short	0x0002
        /*0022*/ 	.short	0x0010
        /*0024*/ 	.byte	0x00, 0xf0, 0x11, 0x00


	//----- nvinfo : EIATTR_KPARAM_INFO
	.align		4
.L_83:
        /*0028*/ 	.byte	0x04, 0x17
        /*002a*/ 	.short	(.L_85 - .L_84)
.L_84:
        /*002c*/ 	.word	0x00000000
        /*0030*/ 	.short	0x0001
        /*0032*/ 	.short	0x0008
        /*0034*/ 	.byte	0x00, 0xf5, 0x21, 0x00


	//----- nvinfo : EIATTR_KPARAM_INFO
	.align		4
.L_85:
        /*0038*/ 	.byte	0x04, 0x17
        /*003a*/ 	.short	(.L_87 - .L_86)
.L_86:
        /*003c*/ 	.word	0x00000000
        /*0040*/ 	.short	0x0000
        /*0042*/ 	.short	0x0000
        /*0044*/ 	.byte	0x00, 0xf5, 0x21, 0x00


	//----- nvinfo : EIATTR_SPARSE_MMA_MASK
	.align		4
.L_87:
        /*0048*/ 	.byte	0x03, 0x50
        /*004a*/ 	.short	0x0000


	//----- nvinfo : EIATTR_MAXREG_COUNT
	.align		4
        /*004c*/ 	.byte	0x03, 0x1b
        /*004e*/ 	.short	0x00ff


	//----- nvinfo : EIATTR_NUM_BARRIERS
	.align		4
        /*0050*/ 	.byte	0x02, 0x4c
        /*0052*/ 	.byte	0x01
	.zero		1


	//----- nvinfo : EIATTR_MERCURY_ISA_VERSION
	.align		4
        /*0054*/ 	.byte	0x03, 0x5f
        /*0056*/ 	.short	0x0101


	//----- nvinfo : EIATTR_VRC_CTA_INIT_COUNT
	.align		4
        /*0058*/ 	.byte	0x02, 0x4a
	.zero		1
	.zero		1


	//----- nvinfo : EIATTR_EXIT_INSTR_OFFSETS
	.align		4
        /*005c*/ 	.byte	0x04, 0x1c
        /*005e*/ 	.short	(.L_89 - .L_88)


	//   ....[0]....
.L_88:
        /*0060*/ 	.word	0x00000180


	//   ....[1]....
        /*0064*/ 	.word	0x000001d0


	//----- nvinfo : EIATTR_CBANK_PARAM_SIZE
	.align		4
.L_89:
        /*0068*/ 	.byte	0x03, 0x19
        /*006a*/ 	.short	0x0018


	//----- nvinfo : EIATTR_PARAM_CBANK
	.align		4
        /*006c*/ 	.byte	0x04, 0x0a
        /*006e*/ 	.short	(.L_91 - .L_90)
	.align		4
.L_90:
        /*0070*/ 	.word	index@(.nv.constant0._Z13copySharedMemPfS_ii)
        /*0074*/ 	.short	0x0380
        /*0076*/ 	.short	0x0018


	//----- nvinfo : EIATTR_SW_WAR
	.align		4
.L_91:
        /*0078*/ 	.byte	0x04, 0x36
        /*007a*/ 	.short	(.L_93 - .L_92)
.L_92:
        /*007c*/ 	.word	0x00000008
.L_93:


//--------------------- .nv.info._Z4copyPfS_ii    --------------------------
	.section	.nv.info._Z4copyPfS_ii,"",@"SHT_CUDA_INFO"
	.sectionflags	@""
	.align	4


	//----- nvinfo : EIATTR_CUDA_API_VERSION
	.align		4
        /*0000*/ 	.byte	0x04, 0x37
        /*0002*/ 	.short	(.L_95 - .L_94)
.L_94:
        /*0004*/ 	.word	0x00000082


	//----- nvinfo : EIATTR_KPARAM_INFO
	.align		4
.L_95:
        /*0008*/ 	.byte	0x04, 0x17
        /*000a*/ 	.short	(.L_97 - .L_96)
.L_96:
        /*000c*/ 	.word	0x00000000
        /*0010*/ 	.short	0x0003
        /*0012*/ 	.short	0x0014
        /*0014*/ 	.byte	0x00, 0xf0, 0x11, 0x00


	//----- nvinfo : EIATTR_KPARAM_INFO
	.align		4
.L_97:
        /*0018*/ 	.byte	0x04, 0x17
        /*001a*/ 	.short	(.L_99 - .L_98)
.L_98:
        /*001c*/ 	.word	0x00000000
        /*0020*/ 	.short	0x0002
        /*0022*/ 	.short	0x0010
        /*0024*/ 	.byte	0x00, 0xf0, 0x11, 0x00


	//----- nvinfo : EIATTR_KPARAM_INFO
	.align		4
.L_99:
        /*0028*/ 	.byte	0x04, 0x17
        /*002a*/ 	.short	(.L_101 - .L_100)
.L_100:
        /*002c*/ 	.word	0x00000000
        /*0030*/ 	.short	0x0001
        /*0032*/ 	.short	0x0008
        /*0034*/ 	.byte	0x00, 0xf5, 0x21, 0x00


	//----- nvinfo : EIATTR_KPARAM_INFO
	.align		4
.L_101:
        /*0038*/ 	.byte	0x04, 0x17
        /*003a*/ 	.short	(.L_103 - .L_102)
.L_102:
        /*003c*/ 	.word	0x00000000
        /*0040*/ 	.short	0x0000
        /*0042*/ 	.short	0x0000
        /*0044*/ 	.byte	0x00, 0xf5, 0x21, 0x00


	//----- nvinfo : EIATTR_SPARSE_MMA_MASK
	.align		4
.L_103:
        /*0048*/ 	.byte	0x03, 0x50
        /*004a*/ 	.short	0x0000


	//----- nvinfo : EIATTR_MAXREG_COUNT
	.align		4
        /*004c*/ 	.byte	0x03, 0x1b
        /*004e*/ 	.short	0x00ff


	//----- nvinfo : EIATTR_MERCURY_ISA_VERSION
	.align		4
        /*0050*/ 	.byte	0x03, 0x5f
        /*0052*/ 	.short	0x0101


	//----- nvinfo : EIATTR_VRC_CTA_INIT_COUNT
	.align		4
        /*0054*/ 	.byte	0x02, 0x4a
	.zero		1
	.zero		1


	//----- nvinfo : EIATTR_EXIT_INSTR_OFFSETS
	.align		4
        /*0058*/ 	.byte	0x04, 0x1c
        /*005a*/ 	.short	(.L_105 - .L_104)


	//   ....[0]....
.L_104:
        /*005c*/ 	.word	0x00000100


	//----- nvinfo : EIATTR_CBANK_PARAM_SIZE
	.align		4
.L_105:
        /*0060*/ 	.byte	0x03, 0x19
        /*0062*/ 	.short	0x0018


	//----- nvinfo : EIATTR_PARAM_CBANK
	.align		4
        /*0064*/ 	.byte	0x04, 0x0a
        /*0066*/ 	.short	(.L_107 - .L_106)
	.align		4
.L_106:
        /*0068*/ 	.word	index@(.nv.constant0._Z4copyPfS_ii)
        /*006c*/ 	.short	0x0380
        /*006e*/ 	.short	0x0018


	//----- nvinfo : EIATTR_SW_WAR
	.align		4
.L_107:
        /*0070*/ 	.byte	0x04, 0x36
        /*0072*/ 	.short	(.L_109 - .L_108)
.L_108:
        /*0074*/ 	.word	0x00000008
.L_109:


//--------------------- .nv.callgraph             --------------------------
	.section	.nv.callgraph,"",@"SHT_CUDA_CALLGRAPH"
	.align	4
	.sectionentsize	8
	.align		4
        /*0000*/ 	.word	0x00000000
	.align		4
        /*0004*/ 	.word	0xffffffff
	.align		4
        /*0008*/ 	.word	0x00000000
	.align		4
        /*000c*/ 	.word	0xfffffffe
	.align		4
        /*0010*/ 	.word	0x00000000
	.align		4
        /*0014*/ 	.word	0xfffffffd
	.align		4
        /*0018*/ 	.word	0x00000000
	.align		4
        /*001c*/ 	.word	0xfffffffc


//--------------------- .text._Z24transposeNoBankConflictsPfS_ii --------------------------
	.section	.text._Z24transposeNoBankConflictsPfS_ii,"ax",@progbits
	.align	128
        .global         _Z24transposeNoBankConflictsPfS_ii
        .type           _Z24transposeNoBankConflictsPfS_ii,@function
        .size           _Z24transposeNoBankConflictsPfS_ii,(.L_x_5 - _Z24transposeNoBankConflictsPfS_ii)
        .other          _Z24transposeNoBankConflictsPfS_ii,@"STO_CUDA_ENTRY STV_DEFAULT"
_Z24transposeNoBankConflictsPfS_ii:
.text._Z24transposeNoBankConflictsPfS_ii:
[----:B------:R-:W-:Y:S01]  /*0000*/  LDC R1, c[0x0][0x37c] ;  /* 0x0000df00ff017b82 */ /* 0x000fe20000000800 */
[----:B------:R-:W0:Y:S07]  /*0010*/  S2R R8, SR_CTAID.X ;  /* 0x0000000000087919 */ /* 0x000e2e0000002500 */
[----:B------:R-:W1:Y:S01]  /*0020*/  LDC.64 R2, c[0x0][0x388] ;  /* 0x0000e200ff027b82 */ /* 0x000e620000000a00 */
[----:B------:R-:W2:Y:S01]  /*0030*/  LDCU.64 UR6, c[0x0][0x390] ;  /* 0x00007200ff0677ac */ /* 0x000ea20008000a00 */
[----:B------:R-:W0:Y:S01]  /*0040*/  S2R R11, SR_TID.X ;  /* 0x00000000000b7919 */ /* 0x000e220000002100 */
[----:B------:R-:W3:Y:S01]  /*0050*/  LDCU.64 UR4, c[0x0][0x358] ;  /* 0x00006b00ff0477ac */ /* 0x000ee20008000a00 */
[----:B------:R-:W4:Y:S01]  /*0060*/  S2R R10, SR_CTAID.Y ;  /* 0x00000000000a7919 */ /* 0x000f220000002600 */
[----:B------:R-:W4:Y:S01]  /*0070*/  S2R R13, SR_TID.Y ;  /* 0x00000000000d7919 */ /* 0x000f220000002200 */
[----:B0-----:R-:W-:-:S02]  /*0080*/  LEA R0, R8, R11, 0x4 ;  /* 0x0000000b08007211 */ /* 0x001fc400078e20ff */
[----:B----4-:R-:W-:-:S05]  /*0090*/  LEA R5, R10, R13, 0x4 ;  /* 0x0000000d0a057211 */ /* 0x010fca00078e20ff */
[----:B--2---:R-:W-:-:S04]  /*00a0*/  IMAD R5, R5, UR6, R0 ;  /* 0x0000000605057c24 */ /* 0x004fc8000f8e0200 */
[----:B-1----:R-:W-:-:S05]  /*00b0*/  IMAD.WIDE R2, R5, 0x4, R2 ;  /* 0x0000000405027825 */ /* 0x002fca00078e0202 */
[----:B---3--:R0:W2:Y:S01]  /*00c0*/  LDG.E R4, desc[UR4][R2.64] ;  /* 0x0000000402047981 */ /* 0x0080a2000c1e1900 */
[----:B------:R-:W-:Y:S01]  /*00d0*/  MOV R0, 0x400 ;  /* 0x0000040000007802 */ /* 0x000fe20000000f00 */
[----:B------:R-:W1:Y:S01]  /*00e0*/  S2R R5, SR_CgaCtaId ;  /* 0x0000000000057919 */ /* 0x000e620000008800 */
[----:B0-----:R-:W0:Y:S02]  /*00f0*/  LDC.64 R2, c[0x0][0x380] ;  /* 0x0000e000ff027b82 */ /* 0x001e240000000a00 */
[----:B-1----:R-:W-:-:S05]  /*0100*/  LEA R0, R5, R0, 0x18 ;  /* 0x0000000005007211 */ /* 0x002fca00078ec0ff */
[--C-:B------:R-:W-:Y:S02]  /*0110*/  IMAD R5, R13, 0x44, R0.reuse ;  /* 0x000000440d057824 */ /* 0x100fe400078e0200 */
[----:B------:R-:W-:-:S03]  /*0120*/  IMAD R0, R11, 0x44, R0 ;  /* 0x000000440b007824 */ /* 0x000fc600078e0200 */
[----:B------:R-:W-:Y:S02]  /*0130*/  LEA R7, R11, R5, 0x2 ;  /* 0x000000050b077211 */ /* 0x000fe400078e10ff */
[----:B------:R-:W-:Y:S02]  /*0140*/  LEA R6, R13, R0, 0x2 ;  /* 0x000000000d067211 */ /* 0x000fe400078e10ff */
[----:B------:R-:W-:Y:S02]  /*0150*/  LEA R0, R10, R11, 0x4 ;  /* 0x0000000b0a007211 */ /* 0x000fe400078e20ff */
[----:B------:R-:W-:-:S05]  /*0160*/  LEA R5, R8, R13, 0x4 ;  /* 0x0000000d08057211 */ /* 0x000fca00078e20ff */
[----:B------:R-:W-:-:S04]  /*0170*/  IMAD R5, R5, UR7, R0 ;  /* 0x0000000705057c24 */ /* 0x000fc8000f8e0200 */
[----:B0-----:R-:W-:Y:S01]  /*0180*/  IMAD.WIDE R2, R5, 0x4, R2 ;  /* 0x0000000405027825 */ /* 0x001fe200078e0202 */
[----:B--2---:R-:W-:Y:S01]  /*0190*/  STS [R7], R4 ;  /* 0x0000000407007388 */ /* 0x004fe20000000800 */
[----:B------:R-:W-:Y:S06]  /*01a0*/  BAR.SYNC.DEFER_BLOCKING 0x0 ;  /* 0x0000000000007b1d */ /* 0x000fec0000010000 */
[----:B------:R-:W0:Y:S04]  /*01b0*/  LDS R9, [R6] ;  /* 0x0000000006097984 */ /* 0x000e280000000800 */
[----:B0-----:R-:W-:Y:S01]  /*01c0*/  STG.E desc[UR4][R2.64], R9 ;  /* 0x0000000902007986 */ /* 0x001fe2000c101904 */
[----:B------:R-:W-:Y:S05]  /*01d0*/  EXIT ;  /* 0x000000000000794d */ /* 0x000fea0003800000 */
.L_x_0:
[----:B------:R-:W-:-:S00]  /*01e0*/  BRA `(.L_x_0) ;  /* 0xfffffffc00fc7947 */ /* 0x000fc0000383ffff */
[----:B------:R-:W-:-:S00]  /*01f0*/  NOP ;  /* 0x0000000000007918 */ /* 0x000fc00000000000 */
        /* <DEDUP_REMOVED lines=8> */
.L_x_5:


//--------------------- .text._Z18transposeCoalescedPfS_ii --------------------------
	.section	.text._Z18transposeCoalescedPfS_ii,"ax",@progbits
	.align	128
        .global         _Z18transposeCoalescedPfS_ii
        .type           _Z18transposeCoalescedPfS_ii,@function
        .size           _Z18transposeCoalescedPfS_ii,(.L_x_6 - _Z18transposeCoalescedPfS_ii)
        .other          _Z18transposeCoalescedPfS_ii,@"STO_CUDA_ENTRY STV_DEFAULT"
_Z18transposeCoalescedPfS_ii:
.text._Z18transposeCoalescedPfS_ii:
        /* <DEDUP_REMOVED lines=13> */
[----:B------:R-:W1:Y:S01]  /*00d0*/  S2UR UR5, SR_CgaCtaId ;  /* 0x00000000000579c3 */ /* 0x000e620000008800 */
[----:B------:R-:W-:-:S07]  /*00e0*/  UMOV UR4, 0x400 ;  /* 0x0000040000047882 */ /* 0x000fce0000000000 */
[----:B0-----:R-:W0:Y:S01]  /*00f0*/  LDC.64 R2, c[0x0][0x380] ;  /* 0x0000e000ff027b82 */ /* 0x001e220000000a00 */
[----:B-1----:R-:W-:-:S06]  /*0100*/  ULEA UR4, UR5, UR4, 0x18 ;  /* 0x0000000405047291 */ /* 0x002fcc000f8ec0ff */
[----:B------:R-:W-:Y:S02]  /*0110*/  LEA R0, R13, UR4, 0x6 ;  /* 0x000000040d007c11 */ /* 0x000fe4000f8e30ff */
[C---:B------:R-:W-:Y:S02]  /*0120*/  LEA R5, R11.reuse, UR4, 0x6 ;  /* 0x000000040b057c11 */ /* 0x040fe4000f8e30ff */
[----:B------:R-:W-:Y:S02]  /*0130*/  LEA R7, R11, R0, 0x2 ;  /* 0x000000000b077211 */ /* 0x000fe400078e10ff */
[----:B------:R-:W-:Y:S01]  /*0140*/  LEA R0, R10, R11, 0x4 ;  /* 0x0000000b0a007211 */ /* 0x000fe200078e20ff */
[----:B------:R-:W-:Y:S02]  /*0150*/  IMAD R6, R13, 0x4, R5 ;  /* 0x000000040d067824 */ /* 0x000fe400078e0205 */
[----:B------:R-:W-:-:S04]  /*0160*/  IMAD R5, R8, 0x10, R13 ;  /* 0x0000001008057824 */ /* 0x000fc800078e020d */
[----:B------:R-:W-:-:S04]  /*0170*/  IMAD R5, R5, UR9, R0 ;  /* 0x0000000905057c24 */ /* 0x000fc8000f8e0200 */
[----:B0-----:R-:W-:Y:S01]  /*0180*/  IMAD.WIDE R2, R5, 0x4, R2 ;  /* 0x0000000405027825 */ /* 0x001fe200078e0202 */
[----:B--2---:R-:W-:Y:S01]  /*0190*/  STS [R7], R4 ;  /* 0x0000000407007388 */ /* 0x004fe20000000800 */
[----:B------:R-:W-:Y:S06]  /*01a0*/  BAR.SYNC.DEFER_BLOCKING 0x0 ;  /* 0x0000000000007b1d */ /* 0x000fec0000010000 */
[----:B------:R-:W0:Y:S04]  /*01b0*/  LDS R9, [R6] ;  /* 0x0000000006097984 */ /* 0x000e280000000800 */
[----:B0-----:R-:W-:Y:S01]  /*01c0*/  STG.E desc[UR6][R2.64], R9 ;  /* 0x0000000902007986 */ /* 0x001fe2000c101906 */
[----:B------:R-:W-:Y:S05]  /*01d0*/  EXIT ;  /* 0x000000000000794d */ /* 0x000fea0003800000 */
.L_x_1:
        /* <DEDUP_REMOVED lines=10> */
.L_x_6:


//--------------------- .text._Z14transposeNaivePfS_ii --------------------------
	.section	.text._Z14transposeNaivePfS_ii,"ax",@progbits
	.align	128
        .global         _Z14transposeNaivePfS_ii
        .type           _Z14transposeNaivePfS_ii,@function
        .size           _Z14transposeNaivePfS_ii,(.L_x_7 - _Z14transposeNaivePfS_ii)
        .other          _Z14transposeNaivePfS_ii,@"STO_CUDA_ENTRY STV_DEFAULT"
_Z14transposeNaivePfS_ii:
.text._Z14transposeNaivePfS_ii:
        /* <DEDUP_REMOVED lines=11> */
[----:B-1----:R-:W-:Y:S02]  /*00b0*/  IMAD.WIDE R2, R5, 0x4, R2 ;  /* 0x0000000405027825 */ /* 0x002fe400078e0202 */
[----:B------:R-:W0:Y:S04]  /*00c0*/  LDC.64 R4, c[0x0][0x380] ;  /* 0x0000e000ff047b82 */ /* 0x000e280000000a00 */
[----:B---3--:R-:W2:Y:S01]  /*00d0*/  LDG.E R3, desc[UR4][R2.64] ;  /* 0x0000000402037981 */ /* 0x008ea2000c1e1900 */
[----:B------:R-:W-:-:S04]  /*00e0*/  IMAD R7, R0, UR7, R7 ;  /* 0x0000000700077c24 */ /* 0x000fc8000f8e0207 */
[----:B0-----:R-:W-:-:S05]  /*00f0*/  IMAD.WIDE R4, R7, 0x4, R4 ;  /* 0x0000000407047825 */ /* 0x001fca00078e0204 */
[----:B--2---:R-:W-:Y:S01]  /*0100*/  STG.E desc[UR4][R4.64], R3 ;  /* 0x0000000304007986 */ /* 0x004fe2000c101904 */
[----:B------:R-:W-:Y:S05]  /*0110*/  EXIT ;  /* 0x000000000000794d */ /* 0x000fea0003800000 */
.L_x_2:
        /* <DEDUP_REMOVED lines=14> */
.L_x_7:


//--------------------- .text._Z13copySharedMemPfS_ii --------------------------
	.section	.text._Z13copySharedMemPfS_ii,"ax",@progbits
	.align	128
        .global         _Z13copySharedMemPfS_ii
        .type           _Z13copySharedMemPfS_ii,@function
        .size           _Z13copySharedMemPfS_ii,(.L_x_8 - _Z13copySharedMemPfS_ii)
        .other          _Z13copySharedMemPfS_ii,@"STO_CUDA_ENTRY STV_DEFAULT"
_Z13copySharedMemPfS_ii:
.text._Z13copySharedMemPfS_ii:
[----:B------:R-:W-:Y:S01]  /*0000*/  LDC R1, c[0x0][0x37c] ;  /* 0x0000df00ff017b82 */ /* 0x000fe20000000800 */
[----:B------:R-:W0:Y:S01]  /*0010*/  S2R R5, SR_CTAID.Y ;  /* 0x0000000000057919 */ /* 0x000e220000002600 */
[----:B------:R-:W1:Y:S01]  /*0020*/  LDCU.64 UR8, c[0x0][0x390] ;  /* 0x00007200ff0877ac */ /* 0x000e620008000a00 */
[----:B------:R-:W0:Y:S01]  /*0030*/  S2R R4, SR_TID.Y ;  /* 0x0000000000047919 */ /* 0x000e220000002200 */
[----:B------:R-:W2:Y:S01]  /*0040*/  LDCU.64 UR6, c[0x0][0x358] ;  /* 0x00006b00ff0677ac */ /* 0x000ea20008000a00 */
[----:B------:R-:W3:Y:S01]  /*0050*/  S2R R0, SR_CTAID.X ;  /* 0x0000000000007919 */ /* 0x000ee20000002500 */
[----:B------:R-:W3:Y:S01]  /*0060*/  S2R R9, SR_TID.X ;  /* 0x0000000000097919 */ /* 0x000ee20000002100 */
[----:B0-----:R-:W-:-:S05]  /*0070*/  IMAD R5, R5, 0x10, R4 ;  /* 0x0000001005057824 */ /* 0x001fca00078e0204 */
[----:B-1----:R-:W-:Y:S02]  /*0080*/  ISETP.GE.AND P0, PT, R5, UR9, PT ;  /* 0x0000000905007c0c */ /* 0x002fe4000bf06270 */
[----:B---3--:R-:W-:-:S04]  /*0090*/  LEA R0, R0, R9, 0x4 ;  /* 0x0000000900007211 */ /* 0x008fc800078e20ff */
[----:B------:R-:W-:Y:S01]  /*00a0*/  ISETP.GE.OR P0, PT, R0, UR8, P0 ;  /* 0x0000000800007c0c */ /* 0x000fe20008706670 */
[----:B------:R-:W-:-:S12]  /*00b0*/  IMAD R7, R5, UR8, R0 ;  /* 0x0000000805077c24 */ /* 0x000fd8000f8e0200 */
[----:B------:R-:W0:Y:S02]  /*00c0*/  @!P0 LDC.64 R2, c[0x0][0x388] ;  /* 0x0000e200ff028b82 */ /* 0x000e240000000a00 */
[----:B0-----:R-:W-:-:S06]  /*00d0*/  @!P0 IMAD.WIDE R2, R7, 0x4, R2 ;  /* 0x0000000407028825 */ /* 0x001fcc00078e0202 */
[----:B--2---:R-:W2:Y:S01]  /*00e0*/  @!P0 LDG.E R3, desc[UR6][R2.64] ;  /* 0x0000000602038981 */ /* 0x004ea2000c1e1900 */
[----:B------:R-:W0:Y:S01]  /*00f0*/  S2UR UR5, SR_CgaCtaId ;  /* 0x00000000000579c3 */ /* 0x000e220000008800 */
[----:B------:R-:W-:Y:S01]  /*0100*/  UMOV UR4, 0x400 ;  /* 0x0000040000047882 */ /* 0x000fe20000000000 */
[----:B------:R-:W-:-:S04]  /*0110*/  ISETP.GE.AND P1, PT, R5, UR8, PT ;  /* 0x0000000805007c0c */ /* 0x000fc8000bf26270 */
[----:B------:R-:W-:Y:S01]  /*0120*/  ISETP.GE.OR P1, PT, R0, UR9, P1 ;  /* 0x0000000900007c0c */ /* 0x000fe20008f26670 */
[----:B0-----:R-:W-:-:S06]  /*0130*/  ULEA UR4, UR5, UR4, 0x18 ;  /* 0x0000000405047291 */ /* 0x001fcc000f8ec0ff */
[----:B------:R-:W-:-:S05]  /*0140*/  LEA R4, R4, UR4, 0x6 ;  /* 0x0000000404047c11 */ /* 0x000fca000f8e30ff */
[----:B------:R-:W-:-:S05]  /*0150*/  IMAD R4, R9, 0x4, R4 ;  /* 0x0000000409047824 */ /* 0x000fca00078e0204 */
[----:B--2---:R0:W-:Y:S01]  /*0160*/  @!P0 STS [R4], R3 ;  /* 0x0000000304008388 */ /* 0x0041e20000000800 */
[----:B------:R-:W-:Y:S06]  /*0170*/  BAR.SYNC.DEFER_BLOCKING 0x0 ;  /* 0x0000000000007b1d */ /* 0x000fec0000010000 */
[----:B------:R-:W-:Y:S05]  /*0180*/  @P1 EXIT ;  /* 0x000000000000194d */ /* 0x000fea0003800000 */
[----:B------:R-:W1:Y:S01]  /*0190*/  LDS R5, [R4] ;  /* 0x0000000004057984 */ /* 0x000e620000000800 */
[----:B0-----:R-:W0:Y:S02]  /*01a0*/  LDC.64 R2, c[0x0][0x380] ;  /* 0x0000e000ff027b82 */ /* 0x001e240000000a00 */
[----:B0-----:R-:W-:-:S05]  /*01b0*/  IMAD.WIDE R2, R7, 0x4, R2 ;  /* 0x0000000407027825 */ /* 0x001fca00078e0202 */
[----:B-1----:R-:W-:Y:S01]  /*01c0*/  STG.E desc[UR6][R2.64], R5 ;  /* 0x0000000502007986 */ /* 0x002fe2000c101906 */
[----:B------:R-:W-:Y:S05]  /*01d0*/  EXIT ;  /* 0x000000000000794d */ /* 0x000fea0003800000 */
.L_x_3:
        /* <DEDUP_REMOVED lines=10> */
.L_x_8:


//--------------------- .text._Z4copyPfS_ii       --------------------------
	.section	.text._Z4copyPfS_ii,"ax",@progbits
	.align	128
        .global         _Z4copyPfS_ii
        .type           _Z4copyPfS_ii,@function
        .size           _Z4copyPfS_ii,(.L_x_9 - _Z4copyPfS_ii)
        .other          _Z4copyPfS_ii,@"STO_CUDA_ENTRY STV_DEFAULT"
_Z4copyPfS_ii:
.text._Z4copyPfS_ii:
[----:B------:R-:W-:Y:S01]  /*0000*/  LDC R1, c[0x0][0x37c] ;  /* 0x0000df00ff017b82 */ /* 0x000fe20000000800 */
[----:B------:R-:W0:Y:S07]  /*0010*/  S2R R0, SR_CTAID.X ;  /* 0x0000000000007919 */ /* 0x000e2e0000002500 */
[----:B------:R-:W1:Y:S01]  /*0020*/  LDC.64 R2, c[0x0][0x388] ;  /* 0x0000e200ff027b82 */ /* 0x000e620000000a00 */
[----:B------:R-:W2:Y:S01]  /*0030*/  LDCU UR6, c[0x0][0x390] ;  /* 0x00007200ff0677ac */ /* 0x000ea20008000800 */
[----:B------:R-:W0:Y:S01]  /*0040*/  S2R R5, SR_TID.X ;  /* 0x0000000000057919 */ /* 0x000e220000002100 */
[----:B------:R-:W3:Y:S01]  /*0050*/  LDCU.64 UR4, c[0x0][0x358] ;  /* 0x00006b00ff0477ac */ /* 0x000ee20008000a00 */
[----:B------:R-:W4:Y:S01]  /*0060*/  S2R R4, SR_CTAID.Y ;  /* 0x0000000000047919 */ /* 0x000f220000002600 */
[----:B------:R-:W4:Y:S01]  /*0070*/  S2R R7, SR_TID.Y ;  /* 0x0000000000077919 */ /* 0x000f220000002200 */
[----:B0-----:R-:W-:-:S02]  /*0080*/  LEA R0, R0, R5, 0x4 ;  /* 0x0000000500007211 */ /* 0x001fc400078e20ff */
[----:B----4-:R-:W-:-:S05]  /*0090*/  LEA R5, R4, R7, 0x4 ;  /* 0x0000000704057211 */ /* 0x010fca00078e20ff */
[----:B--2---:R-:W-:Y:S02]  /*00a0*/  IMAD R7, R5, UR6, R0 ;  /* 0x0000000605077c24 */ /* 0x004fe4000f8e0200 */
[----:B------:R-:W0:Y:S02]  /*00b0*/  LDC.64 R4, c[0x0][0x380] ;  /* 0x0000e000ff047b82 */ /* 0x000e240000000a00 */
[----:B-1----:R-:W-:-:S06]  /*00c0*/  IMAD.WIDE R2, R7, 0x4, R2 ;  /* 0x0000000407027825 */ /* 0x002fcc00078e0202 */
[----:B---3--:R-:W2:Y:S01]  /*00d0*/  LDG.E R3, desc[UR4][R2.64] ;  /* 0x0000000402037981 */ /* 0x008ea2000c1e1900 */
[----:B0-----:R-:W-:-:S05]  /*00e0*/  IMAD.WIDE R4, R7, 0x4, R4 ;  /* 0x0000000407047825 */ /* 0x001fca00078e0204 */
[----:B--2---:R-:W-:Y:S01]  /*00f0*/  STG.E desc[UR4][R4.64], R3 ;  /* 0x0000000304007986 */ /* 0x004fe2000c101904 */
[----:B------:R-:W-:Y:S05]  /*0100*/  EXIT ;  /* 0x000000000000794d */ /* 0x000fea0003800000 */
.L_x_4:
        /* <DEDUP_REMOVED lines=15> */
.L_x_9:


//--------------------- .nv.shared._Z24transposeNoBankConflictsPfS_ii --------------------------
	.section	.nv.shared._Z24transposeNoBankConflictsPfS_ii,"aw",@nobits
	.sectionflags	@""
	.align	4
.nv.shared._Z24transposeNoBankConflictsPfS_ii:
	.zero		2112


//--------------------- .nv.shared.reserved.0     --------------------------
	.section	.nv.shared.reserved.0,"aw",@nobits
	.weak		__nv_reservedSMEM_offset_0_alias
	.size		__nv_reservedSMEM_offset_0_alias, 0, 64
	.other		__nv_reservedSMEM_offset_0_alias,@"STO_CUDA_RESERVED_SHARED STV_DEFAULT"
__nv_reservedSMEM_offset_0_alias:
	.zero		0
	.zero		64


//--------------------- .nv.shared._Z18transposeCoalescedPfS_ii --------------------------
	.section	.nv.shared._Z18transposeCoalescedPfS_ii,"aw",@nobits
	.sectionflags	@""
	.align	4
.nv.shared._Z18transposeCoalescedPfS_ii:
	.zero		2048


//--------------------- .nv.shared._Z13copySharedMemPfS_ii --------------------------
	.section	.nv.shared._Z13copySharedMemPfS_ii,"aw",@nobits
	.sectionflags	@""
	.align	4
.nv.shared._Z13copySharedMemPfS_ii:
	.zero		2048


//--------------------- .nv.constant0._Z24transposeNoBankConflictsPfS_ii --------------------------
	.section	.nv.constant0._Z24transposeNoBankConflictsPfS_ii,"a",@progbits
	.sectionflags	@""
	.align	4
.nv.constant0._Z24transposeNoBankConflictsPfS_ii:
	.zero		920


//--------------------- .nv.constant0._Z18transposeCoalescedPfS_ii --------------------------
	.section	.nv.constant0._Z18transposeCoalescedPfS_ii,"a",@progbits
	.sectionflags	@""
	.align	4
.nv.constant0._Z18transposeCoalescedPfS_ii:
	.zero		920


//--------------------- .nv.constant0._Z14transposeNaivePfS_ii --------------------------
	.section	.nv.constant0._Z14transposeNaivePfS_ii,"a",@progbits
	.sectionflags	@""
	.align	4
.nv.constant0._Z14transposeNaivePfS_ii:
	.zero		920


//--------------------- .nv.constant0._Z13copySharedMemPfS_ii --------------------------
	.section	.nv.constant0._Z13copySharedMemPfS_ii,"a",@progbits
	.sectionflags	@""
	.align	4
.nv.constant0._Z13copySharedMemPfS_ii:
	.zero		920


//--------------------- .nv.constant0._Z4copyPfS_ii --------------------------
	.section	.nv.constant0._Z4copyPfS_ii,"a",@progbits
	.sectionflags	@""
	.align	4
.nv.constant0._Z4copyPfS_ii:
	.zero		920


//--------------------- SYMBOLS --------------------------

	.type		.nv.reservedSmem.offset0,@object
	.size		.nv.reservedSmem.offset0,0x4
	.type		.nv.reservedSmem.cap,@object
	.size		.nv.reservedSmem.cap,0x4
